//
// Generated by NVIDIA NVVM Compiler
//
// Compiler Build ID: CL-36424714
// Cuda compilation tools, release 13.0, V13.0.88
// Based on NVVM 20.0.0
//

.version 9.0
.target sm_100
.address_size 64

	// .globl	_Z17reduce_sum_kernelILi256EEvPKfPfi
.extern .shared .align 16 .b8 sdata[];

.visible .entry _Z17reduce_sum_kernelILi256EEvPKfPfi(
	.param .u64 .ptr .align 1 _Z17reduce_sum_kernelILi256EEvPKfPfi_param_0,
	.param .u64 .ptr .align 1 _Z17reduce_sum_kernelILi256EEvPKfPfi_param_1,
	.param .u32 _Z17reduce_sum_kernelILi256EEvPKfPfi_param_2
)
{
	.reg .pred 	%p<8>;
	.reg .b32 	%r<16>;
	.reg .b32 	%f<4>;
	.reg .b64 	%rd<12>;
	.reg .b64 	%fd<35>;

	ld.param.u64 	%rd3, [_Z17reduce_sum_kernelILi256EEvPKfPfi_param_0];
	ld.param.u64 	%rd2, [_Z17reduce_sum_kernelILi256EEvPKfPfi_param_1];
	ld.param.u32 	%r11, [_Z17reduce_sum_kernelILi256EEvPKfPfi_param_2];
	cvta.to.global.u64 	%rd1, %rd3;
	mov.u32 	%r1, %tid.x;
	mov.u32 	%r2, %ctaid.x;
	mov.u32 	%r3, %ntid.x;
	shl.b32 	%r4, %r3, 1;
	mad.lo.s32 	%r15, %r4, %r2, %r1;
	shl.b32 	%r12, %r1, 3;
	mov.u32 	%r13, sdata;
	add.s32 	%r6, %r13, %r12;
	mov.b64 	%rd4, 0;
	st.shared.u64 	[%r6], %rd4;
	setp.ge.u32 	%p1, %r15, %r11;
	@%p1 bra 	$L__BB0_6;
	mov.u32 	%r14, %nctaid.x;
	mul.lo.s32 	%r7, %r4, %r14;
	mov.f64 	%fd33, 0d0000000000000000;
$L__BB0_2:
	mul.wide.u32 	%rd5, %r15, 4;
	add.s64 	%rd6, %rd1, %rd5;
	ld.global.f32 	%f1, [%rd6];
	cvt.f64.f32 	%fd6, %f1;
	add.f64 	%fd33, %fd33, %fd6;
	add.s32 	%r9, %r15, %r3;
	setp.ge.u32 	%p2, %r9, %r11;
	@%p2 bra 	$L__BB0_4;
	mul.wide.u32 	%rd7, %r9, 4;
	add.s64 	%rd8, %rd1, %rd7;
	ld.global.f32 	%f2, [%rd8];
	cvt.f64.f32 	%fd7, %f2;
	add.f64 	%fd33, %fd33, %fd7;
$L__BB0_4:
	add.s32 	%r15, %r15, %r7;
	setp.lt.u32 	%p3, %r15, %r11;
	@%p3 bra 	$L__BB0_2;
	st.shared.f64 	[%r6], %fd33;
$L__BB0_6:
	bar.sync 	0;
	setp.gt.u32 	%p4, %r1, 127;
	@%p4 bra 	$L__BB0_8;
	ld.shared.f64 	%fd8, [%r6+1024];
	ld.shared.f64 	%fd9, [%r6];
	add.f64 	%fd10, %fd8, %fd9;
	st.shared.f64 	[%r6], %fd10;
$L__BB0_8:
	bar.sync 	0;
	setp.gt.u32 	%p5, %r1, 63;
	@%p5 bra 	$L__BB0_10;
	ld.shared.f64 	%fd11, [%r6+512];
	ld.shared.f64 	%fd12, [%r6];
	add.f64 	%fd13, %fd11, %fd12;
	st.shared.f64 	[%r6], %fd13;
$L__BB0_10:
	bar.sync 	0;
	setp.gt.u32 	%p6, %r1, 31;
	@%p6 bra 	$L__BB0_13;
	ld.volatile.shared.f64 	%fd14, [%r6+256];
	ld.volatile.shared.f64 	%fd15, [%r6];
	add.f64 	%fd16, %fd14, %fd15;
	st.volatile.shared.f64 	[%r6], %fd16;
	ld.volatile.shared.f64 	%fd17, [%r6+128];
	ld.volatile.shared.f64 	%fd18, [%r6];
	add.f64 	%fd19, %fd17, %fd18;
	st.volatile.shared.f64 	[%r6], %fd19;
	ld.volatile.shared.f64 	%fd20, [%r6+64];
	ld.volatile.shared.f64 	%fd21, [%r6];
	add.f64 	%fd22, %fd20, %fd21;
	st.volatile.shared.f64 	[%r6], %fd22;
	ld.volatile.shared.f64 	%fd23, [%r6+32];
	ld.volatile.shared.f64 	%fd24, [%r6];
	add.f64 	%fd25, %fd23, %fd24;
	st.volatile.shared.f64 	[%r6], %fd25;
	ld.volatile.shared.f64 	%fd26, [%r6+16];
	ld.volatile.shared.f64 	%fd27, [%r6];
	add.f64 	%fd28, %fd26, %fd27;
	st.volatile.shared.f64 	[%r6], %fd28;
	ld.volatile.shared.f64 	%fd29, [%r6+8];
	ld.volatile.shared.f64 	%fd30, [%r6];
	add.f64 	%fd31, %fd29, %fd30;
	st.volatile.shared.f64 	[%r6], %fd31;
	setp.ne.s32 	%p7, %r1, 0;
	@%p7 bra 	$L__BB0_13;
	ld.shared.f64 	%fd32, [sdata];
	cvt.rn.f32.f64 	%f3, %fd32;
	cvta.to.global.u64 	%rd9, %rd2;
	mul.wide.u32 	%rd10, %r2, 4;
	add.s64 	%rd11, %rd9, %rd10;
	st.global.f32 	[%rd11], %f3;
$L__BB0_13:
	ret;

}


// ===== COMPILED SASS (sm_100) =====

	.target	sm_100

	.elftype	@"ET_EXEC"


//--------------------- .note.nv.tkinfo           --------------------------
	.section	.note.nv.tkinfo,"",@"SHT_NOTE"
	.sectionflags	@"SHF_NOTE_NV_TKINFO"
	.tkinfo
        /*0018*/ 	.word	0x00000002
        /*0030*/ 	.string	""
        /*0030*/ 	.string	"ptxas"
        /*0030*/ 	.string	"Cuda compilation tools, release 13.0, V13.0.88"
        /*0030*/ 	.string	"Build cuda_13.0.r13.0/compiler.36424714_0"
        /*0030*/ 	.string	"-arch sm_100 -m 64 "



//--------------------- .note.nv.cuinfo           --------------------------
	.section	.note.nv.cuinfo,"",@"SHT_NOTE"
	.sectionflags	@"SHF_NOTE_NV_CUINFO"
        /*0018*/ 	.short	0x0002
        /*001a*/ 	.short	0x0064
        /*001c*/ 	.short	0x0082
	.zero		2


//--------------------- .nv.info                  --------------------------
	.section	.nv.info,"",@"SHT_CUDA_INFO"
	.align	4


	//----- nvinfo : EIATTR_REGCOUNT
	.align		4
        /*0000*/ 	.byte	0x04, 0x2f
        /*0002*/ 	.short	(.L_1 - .L_0)
	.align		4
.L_0:
        /*0004*/ 	.word	index@(_Z17reduce_sum_kernelILi256EEvPKfPfi)
        /*0008*/ 	.word	0x00000014


	//----- nvinfo : EIATTR_FRAME_SIZE
	.align		4
.L_1:
        /*000c*/ 	.byte	0x04, 0x11
        /*000e*/ 	.short	(.L_3 - .L_2)
	.align		4
.L_2:
        /*0010*/ 	.word	index@(_Z17reduce_sum_kernelILi256EEvPKfPfi)
        /*0014*/ 	.word	0x00000000


	//----- nvinfo : EIATTR_MIN_STACK_SIZE
	.align		4
.L_3:
        /*0018*/ 	.byte	0x04, 0x12
        /*001a*/ 	.short	(.L_5 - .L_4)
	.align		4
.L_4:
        /*001c*/ 	.word	index@(_Z17reduce_sum_kernelILi256EEvPKfPfi)
        /*0020*/ 	.word	0x00000000
.L_5:


//--------------------- .nv.compat                --------------------------
	.section	.nv.compat,"",@"SHT_CUDA_COMPAT_INFO"
	.align	4
        /*0000*/ 	.byte	0x02, 0x09, 0x00, 0x00, 0x02, 0x02, 0x01, 0x00, 0x02, 0x05, 0x05, 0x00, 0x03, 0x07, 0x01, 0x01
        /*0010*/ 	.byte	0x02, 0x03, 0x00, 0x00, 0x02, 0x06, 0x01, 0x00, 0x04, 0x0b, 0x08, 0x00, 0x01, 0x00, 0x00, 0x00
        /*0020*/ 	.byte	0x00, 0x00, 0x00, 0x00


//--------------------- .nv.info._Z17reduce_sum_kernelILi256EEvPKfPfi --------------------------
	.section	.nv.info._Z17reduce_sum_kernelILi256EEvPKfPfi,"",@"SHT_CUDA_INFO"
	.sectionflags	@""
	.align	4


	//----- nvinfo : EIATTR_CUDA_API_VERSION
	.align		4
        /*0000*/ 	.byte	0x04, 0x37
        /*0002*/ 	.short	(.L_7 - .L_6)
.L_6:
        /*0004*/ 	.word	0x00000082


	//----- nvinfo : EIATTR_KPARAM_INFO
	.align		4
.L_7:
        /*0008*/ 	.byte	0x04, 0x17
        /*000a*/ 	.short	(.L_9 - .L_8)
.L_8:
        /*000c*/ 	.word	0x00000000
        /*0010*/ 	.short	0x0002
        /*0012*/ 	.short	0x0010
        /*0014*/ 	.byte	0x00, 0xf0, 0x11, 0x00


	//----- nvinfo : EIATTR_KPARAM_INFO
	.align		4
.L_9:
        /*0018*/ 	.byte	0x04, 0x17
        /*001a*/ 	.short	(.L_11 - .L_10)
.L_10:
        /*001c*/ 	.word	0x00000000
        /*0020*/ 	.short	0x0001
        /*0022*/ 	.short	0x0008
        /*0024*/ 	.byte	0x00, 0xf5, 0x21, 0x00


	//----- nvinfo : EIATTR_KPARAM_INFO
	.align		4
.L_11:
        /*0028*/ 	.byte	0x04, 0x17
        /*002a*/ 	.short	(.L_13 - .L_12)
.L_12:
        /*002c*/ 	.word	0x00000000
        /*0030*/ 	.short	0x0000
        /*0032*/ 	.short	0x0000
        /*0034*/ 	.byte	0x00, 0xf5, 0x21, 0x00


	//----- nvinfo : EIATTR_SPARSE_MMA_MASK
	.align		4
.L_13:
        /*0038*/ 	.byte	0x03, 0x50
        /*003a*/ 	.short	0x0000


	//----- nvinfo : EIATTR_MAXREG_COUNT
	.align		4
        /*003c*/ 	.byte	0x03, 0x1b
        /*003e*/ 	.short	0x00ff


	//----- nvinfo : EIATTR_NUM_BARRIERS
	.align		4
        /*0040*/ 	.byte	0x02, 0x4c
        /*0042*/ 	.byte	0x01
	.zero		1


	//----- nvinfo : EIATTR_MERCURY_ISA_VERSION
	.align		4
        /*0044*/ 	.byte	0x03, 0x5f
        /*0046*/ 	.short	0x0101


	//----- nvinfo : EIATTR_VRC_CTA_INIT_COUNT
	.align		4
        /*0048*/ 	.byte	0x02, 0x4a
	.zero		1
	.zero		1


	//----- nvinfo : EIATTR_EXIT_INSTR_OFFSETS
	.align		4
        /*004c*/ 	.byte	0x04, 0x1c
        /*004e*/ 	.short	(.L_15 - .L_14)


	//   ....[0]....
.L_14:
        /*0050*/ 	.word	0x00000350


	//   ....[1]....
        /*0054*/ 	.word	0x000004f0


	//   ....[2]....
        /*0058*/ 	.word	0x00000580


	//----- nvinfo : EIATTR_CRS_STACK_SIZE
	.align		4
.L_15:
        /*005c*/ 	.byte	0x04, 0x1e
        /*005e*/ 	.short	(.L_17 - .L_16)
.L_16:
        /*0060*/ 	.word	0x00000000


	//----- nvinfo : EIATTR_CBANK_PARAM_SIZE
	.align		4
.L_17:
        /*0064*/ 	.byte	0x03, 0x19
        /*0066*/ 	.short	0x0014


	//----- nvinfo : EIATTR_PARAM_CBANK
	.align		4
        /*0068*/ 	.byte	0x04, 0x0a
        /*006a*/ 	.short	(.L_19 - .L_18)
	.align		4
.L_18:
        /*006c*/ 	.word	index@(.nv.constant0._Z17reduce_sum_kernelILi256EEvPKfPfi)
        /*0070*/ 	.short	0x0380
        /*0072*/ 	.short	0x0014


	//----- nvinfo : EIATTR_SW_WAR
	.align		4
.L_19:
        /*0074*/ 	.byte	0x04, 0x36
        /*0076*/ 	.short	(.L_21 - .L_20)
.L_20:
        /*0078*/ 	.word	0x00000008
.L_21:


//--------------------- .nv.callgraph             --------------------------
	.section	.nv.callgraph,"",@"SHT_CUDA_CALLGRAPH"
	.align	4
	.sectionentsize	8
	.align		4
        /*0000*/ 	.word	0x00000000
	.align		4
        /*0004*/ 	.word	0xffffffff
	.align		4
        /*0008*/ 	.word	0x00000000
	.align		4
        /*000c*/ 	.word	0xfffffffe
	.align		4
        /*0010*/ 	.word	0x00000000
	.align		4
        /*0014*/ 	.word	0xfffffffd
	.align		4
        /*0018*/ 	.word	0x00000000
	.align		4
        /*001c*/ 	.word	0xfffffffc


//--------------------- .text._Z17reduce_sum_kernelILi256EEvPKfPfi --------------------------
	.section	.text._Z17reduce_sum_kernelILi256EEvPKfPfi,"ax",@progbits
	.align	128
        .global         _Z17reduce_sum_kernelILi256EEvPKfPfi
        .type           _Z17reduce_sum_kernelILi256EEvPKfPfi,@function
        .size           _Z17reduce_sum_kernelILi256EEvPKfPfi,(.L_x_5 - _Z17reduce_sum_kernelILi256EEvPKfPfi)
        .other          _Z17reduce_sum_kernelILi256EEvPKfPfi,@"STO_CUDA_ENTRY STV_DEFAULT"
_Z17reduce_sum_kernelILi256EEvPKfPfi:
.text._Z17reduce_sum_kernelILi256EEvPKfPfi:
[----:B------:R-:W-:Y:S01]  /*0000*/  LDC R1, c[0x0][0x37c] ;  /* 0x0000df00ff017b82 */ /* 0x000fe20000000800 */
[----:B------:R-:W0:Y:S07]  /*0010*/  S2R R3, SR_TID.X ;  /* 0x0000000000037919 */ /* 0x000e2e0000002100 */
[----:B------:R-:W1:Y:S01]  /*0020*/  S2UR UR5, SR_CgaCtaId ;  /* 0x00000000000579c3 */ /* 0x000e620000008800 */
[----:B------:R-:W2:Y:S01]  /*0030*/  LDCU UR8, c[0x0][0x360] ;  /* 0x00006c00ff0877ac */ /* 0x000ea20008000800 */
[----:B------:R-:W-:Y:S01]  /*0040*/  BSSY.RECONVERGENT B0, `(.L_x_0) ;  /* 0x0000022000007945 */ /* 0x000fe20003800200 */
[----:B------:R-:W3:Y:S01]  /*0050*/  S2R R0, SR_CTAID.X ;  /* 0x0000000000007919 */ /* 0x000ee20000002500 */
[----:B------:R-:W-:Y:S01]  /*0060*/  UMOV UR4, 0x400 ;  /* 0x0000040000047882 */ /* 0x000fe20000000000 */
[----:B------:R-:W4:Y:S01]  /*0070*/  LDCU.64 UR6, c[0x0][0x358] ;  /* 0x00006b00ff0677ac */ /* 0x000f220008000a00 */
[----:B------:R-:W0:Y:S01]  /*0080*/  LDCU UR9, c[0x0][0x390] ;  /* 0x00007200ff0977ac */ /* 0x000e220008000800 */
[----:B-1----:R-:W-:Y:S01]  /*0090*/  ULEA UR4, UR5, UR4, 0x18 ;  /* 0x0000000405047291 */ /* 0x002fe2000f8ec0ff */
[----:B------:R-:W1:Y:S05]  /*00a0*/  LDCU UR5, c[0x0][0x390] ;  /* 0x00007200ff0577ac */ /* 0x000e6a0008000800 */
[----:B0-----:R-:W-:Y:S01]  /*00b0*/  LEA R2, R3, UR4, 0x3 ;  /* 0x0000000403027c11 */ /* 0x001fe2000f8e18ff */
[----:B--2---:R-:W-:-:S04]  /*00c0*/  USHF.L.U32 UR4, UR8, 0x1, URZ ;  /* 0x0000000108047899 */ /* 0x004fc800080006ff */
[----:B------:R0:W-:Y:S02]  /*00d0*/  STS.64 [R2], RZ ;  /* 0x000000ff02007388 */ /* 0x0001e40000000a00 */
[----:B---3--:R-:W-:-:S05]  /*00e0*/  IMAD R6, R0, UR4, R3 ;  /* 0x0000000400067c24 */ /* 0x008fca000f8e0203 */
[----:B-1----:R-:W-:-:S13]  /*00f0*/  ISETP.GE.U32.AND P0, PT, R6, UR5, PT ;  /* 0x0000000506007c0c */ /* 0x002fda000bf06070 */
[----:B0---4-:R-:W-:Y:S05]  /*0100*/  @P0 BRA `(.L_x_1) ;  /* 0x0000000000540947 */ /* 0x011fea0003800000 */
[----:B------:R-:W0:Y:S01]  /*0110*/  LDC R16, c[0x0][0x370] ;  /* 0x0000dc00ff107b82 */ /* 0x000e220000000800 */
[----:B------:R-:W-:Y:S01]  /*0120*/  BSSY.RECONVERGENT B1, `(.L_x_2) ;  /* 0x0000012000017945 */ /* 0x000fe20003800200 */
[----:B------:R-:W-:Y:S01]  /*0130*/  IMAD.MOV.U32 R17, RZ, RZ, R6 ;  /* 0x000000ffff117224 */ /* 0x000fe200078e0006 */
[----:B------:R-:W-:-:S05]  /*0140*/  CS2R R6, SRZ ;  /* 0x0000000000067805 */ /* 0x000fca000001ff00 */
[----:B------:R-:W1:Y:S01]  /*0150*/  LDC.64 R4, c[0x0][0x380] ;  /* 0x0000e000ff047b82 */ /* 0x000e620000000a00 */
[----:B0-----:R-:W-:-:S07]  /*0160*/  IMAD R16, R16, UR4, RZ ;  /* 0x0000000410107c24 */ /* 0x001fce000f8e02ff */
.L_x_3:
[C---:B------:R-:W-:Y:S02]  /*0170*/  VIADD R13, R17.reuse, UR8 ;  /* 0x00000008110d7c36 */ /* 0x040fe40008000000 */
[----:B-1----:R-:W-:-:S03]  /*0180*/  IMAD.WIDE.U32 R8, R17, 0x4, R4 ;  /* 0x0000000411087825 */ /* 0x002fc600078e0004 */
[----:B------:R-:W-:-:S03]  /*0190*/  ISETP.GE.U32.AND P0, PT, R13, UR9, PT ;  /* 0x000000090d007c0c */ /* 0x000fc6000bf06070 */
[----:B------:R-:W2:Y:S10]  /*01a0*/  LDG.E R8, desc[UR6][R8.64] ;  /* 0x0000000608087981 */ /* 0x000eb4000c1e1900 */
[----:B------:R-:W-:-:S06]  /*01b0*/  @!P0 IMAD.WIDE.U32 R12, R13, 0x4, R4 ;  /* 0x000000040d0c8825 */ /* 0x000fcc00078e0004 */
[----:B------:R-:W3:Y:S01]  /*01c0*/  @!P0 LDG.E R12, desc[UR6][R12.64] ;  /* 0x000000060c0c8981 */ /* 0x000ee2000c1e1900 */
[----:B------:R-:W-:-:S05]  /*01d0*/  IMAD.IADD R17, R16, 0x1, R17 ;  /* 0x0000000110117824 */ /* 0x000fca00078e0211 */
[----:B------:R-:W-:Y:S01]  /*01e0*/  ISETP.GE.U32.AND P1, PT, R17, UR9, PT ;  /* 0x0000000911007c0c */ /* 0x000fe2000bf26070 */
[----:B--2---:R-:W0:Y:S02]  /*01f0*/  F2F.F64.F32 R10, R8 ;  /* 0x00000008000a7310 */ /* 0x004e240000201800 */
[----:B0-----:R-:W-:-:S06]  /*0200*/  DADD R6, R10, R6 ;  /* 0x000000000a067229 */ /* 0x001fcc0000000006 */
[----:B---3--:R-:W0:Y:S02]  /*0210*/  @!P0 F2F.F64.F32 R14, R12 ;  /* 0x0000000c000e8310 */ /* 0x008e240000201800 */
[----:B0-----:R-:W-:Y:S02]  /*0220*/  @!P0 DADD R6, R6, R14 ;  /* 0x0000000006068229 */ /* 0x001fe4000000000e */
[----:B------:R-:W-:Y:S09]  /*0230*/  @!P1 BRA `(.L_x_3) ;  /* 0xfffffffc00cc9947 */ /* 0x000ff2000383ffff */
[----:B------:R-:W-:Y:S05]  /*0240*/  BSYNC.RECONVERGENT B1 ;  /* 0x0000000000017941 */ /* 0x000fea0003800200 */
.L_x_2:
[----:B------:R0:W-:Y:S02]  /*0250*/  STS.64 [R2], R6 ;  /* 0x0000000602007388 */ /* 0x0001e40000000a00 */
.L_x_1:
[----:B------:R-:W-:Y:S05]  /*0260*/  BSYNC.RECONVERGENT B0 ;  /* 0x0000000000007941 */ /* 0x000fea0003800200 */
.L_x_0:
[----:B------:R-:W-:Y:S01]  /*0270*/  BAR.SYNC.DEFER_BLOCKING 0x0 ;  /* 0x0000000000007b1d */ /* 0x000fe20000010000 */
[C---:B------:R-:W-:Y:S02]  /*0280*/  ISETP.GT.U32.AND P1, PT, R3.reuse, 0x7f, PT ;  /* 0x0000007f0300780c */ /* 0x040fe40003f24070 */
[----:B------:R-:W-:-:S11]  /*0290*/  ISETP.GT.U32.AND P0, PT, R3, 0x3f, PT ;  /* 0x0000003f0300780c */ /* 0x000fd60003f04070 */
[----:B------:R-:W-:Y:S04]  /*02a0*/  @!P1 LDS.64 R4, [R2+0x400] ;  /* 0x0004000002049984 */ /* 0x000fe80000000a00 */
[----:B0-----:R-:W0:Y:S02]  /*02b0*/  @!P1 LDS.64 R6, [R2] ;  /* 0x0000000002069984 */ /* 0x001e240000000a00 */
[----:B0-----:R-:W-:-:S07]  /*02c0*/  @!P1 DADD R4, R4, R6 ;  /* 0x0000000004049229 */ /* 0x001fce0000000006 */
[----:B------:R-:W-:Y:S01]  /*02d0*/  @!P1 STS.64 [R2], R4 ;  /* 0x0000000402009388 */ /* 0x000fe20000000a00 */
[----:B------:R-:W-:Y:S01]  /*02e0*/  BAR.SYNC.DEFER_BLOCKING 0x0 ;  /* 0x0000000000007b1d */ /* 0x000fe20000010000 */
[----:B------:R-:W-:-:S05]  /*02f0*/  ISETP.GT.U32.AND P1, PT, R3, 0x1f, PT ;  /* 0x0000001f0300780c */ /* 0x000fca0003f24070 */
[----:B------:R-:W-:Y:S04]  /*0300*/  @!P0 LDS.64 R6, [R2+0x200] ;  /* 0x0002000002068984 */ /* 0x000fe80000000a00 */
[----:B------:R-:W0:Y:S02]  /*0310*/  @!P0 LDS.64 R8, [R2] ;  /* 0x0000000002088984 */ /* 0x000e240000000a00 */
[----:B0-----:R-:W-:-:S07]  /*0320*/  @!P0 DADD R6, R6, R8 ;  /* 0x0000000006068229 */ /* 0x001fce0000000008 */
[----:B------:R0:W-:Y:S01]  /*0330*/  @!P0 STS.64 [R2], R6 ;  /* 0x0000000602008388 */ /* 0x0001e20000000a00 */
[----:B------:R-:W-:Y:S06]  /*0340*/  BAR.SYNC.DEFER_BLOCKING 0x0 ;  /* 0x0000000000007b1d */ /* 0x000fec0000010000 */
[----:B------:R-:W-:Y:S05]  /*0350*/  @P1 EXIT ;  /* 0x000000000000194d */ /* 0x000fea0003800000 */
[----:B------:R-:W-:Y:S01]  /*0360*/  LDS.64 R4, [R2+0x100] ;  /* 0x0001000002047984 */ /* 0x000fe20000000a00 */
[----:B------:R-:W-:-:S03]  /*0370*/  ISETP.NE.AND P0, PT, R3, RZ, PT ;  /* 0x000000ff0300720c */ /* 0x000fc60003f05270 */
[----:B0-----:R-:W0:Y:S02]  /*0380*/  LDS.64 R6, [R2] ;  /* 0x0000000002067984 */ /* 0x001e240000000a00 */
[----:B0-----:R-:W-:-:S07]  /*0390*/  DADD R4, R4, R6 ;  /* 0x0000000004047229 */ /* 0x001fce0000000006 */
[----:B------:R-:W-:Y:S04]  /*03a0*/  STS.64 [R2], R4 ;  /* 0x0000000402007388 */ /* 0x000fe80000000a00 */
[----:B------:R-:W-:Y:S04]  /*03b0*/  LDS.64 R6, [R2+0x80] ;  /* 0x0000800002067984 */ /* 0x000fe80000000a00 */
[----:B------:R-:W0:Y:S02]  /*03c0*/  LDS.64 R8, [R2] ;  /* 0x0000000002087984 */ /* 0x000e240000000a00 */
        /* <DEDUP_REMOVED lines=17> */
[----:B------:R0:W-:Y:S01]  /*04e0*/  STS.64 [R2], R6 ;  /* 0x0000000602007388 */ /* 0x0001e20000000a00 */
[----:B------:R-:W-:Y:S05]  /*04f0*/  @P0 EXIT ;  /* 0x000000000000094d */ /* 0x000fea0003800000 */
[----:B------:R-:W1:Y:S01]  /*0500*/  S2UR UR5, SR_CgaCtaId ;  /* 0x00000000000579c3 */ /* 0x000e620000008800 */
[----:B------:R-:W-:-:S07]  /*0510*/  UMOV UR4, 0x400 ;  /* 0x0000040000047882 */ /* 0x000fce0000000000 */
[----:B------:R-:W2:Y:S01]  /*0520*/  LDC.64 R4, c[0x0][0x388] ;  /* 0x0000e200ff047b82 */ /* 0x000ea20000000a00 */
[----:B-1----:R-:W-:Y:S01]  /*0530*/  ULEA UR4, UR5, UR4, 0x18 ;  /* 0x0000000405047291 */ /* 0x002fe2000f8ec0ff */
[----:B--2---:R-:W-:-:S08]  /*0540*/  IMAD.WIDE.U32 R4, R0, 0x4, R4 ;  /* 0x0000000400047825 */ /* 0x004fd000078e0004 */
[----:B0-----:R-:W0:Y:S02]  /*0550*/  LDS.64 R2, [UR4] ;  /* 0x00000004ff027984 */ /* 0x001e240008000a00 */
[----:B0-----:R-:W0:Y:S02]  /*0560*/  F2F.F32.F64 R3, R2 ;  /* 0x0000000200037310 */ /* 0x001e240000301000 */
[----:B0-----:R-:W-:Y:S01]  /*0570*/  STG.E desc[UR6][R4.64], R3 ;  /* 0x0000000304007986 */ /* 0x001fe2000c101906 */
[----:B------:R-:W-:Y:S05]  /*0580*/  EXIT ;  /* 0x000000000000794d */ /* 0x000fea0003800000 */
.L_x_4:
[----:B------:R-:W-:-:S00]  /*0590*/  BRA `(.L_x_4) ;  /* 0xfffffffc00fc7947 */ /* 0x000fc0000383ffff */
[----:B------:R-:W-:-:S00]  /*05a0*/  NOP ;  /* 0x0000000000007918 */ /* 0x000fc00000000000 */
        /* <DEDUP_REMOVED lines=13> */
.L_x_5:


//--------------------- .nv.shared._Z17reduce_sum_kernelILi256EEvPKfPfi --------------------------
	.section	.nv.shared._Z17reduce_sum_kernelILi256EEvPKfPfi,"aw",@nobits
	.sectionflags	@""
	.align	16
	.zero		1024


//--------------------- .nv.shared.reserved.0     --------------------------
	.section	.nv.shared.reserved.0,"aw",@nobits
	.weak		__nv_reservedSMEM_offset_0_alias
	.size		__nv_reservedSMEM_offset_0_alias, 0, 64
	.other		__nv_reservedSMEM_offset_0_alias,@"STO_CUDA_RESERVED_SHARED STV_DEFAULT"
__nv_reservedSMEM_offset_0_alias:
	.zero		0
	.zero		64


//--------------------- .nv.constant0._Z17reduce_sum_kernelILi256EEvPKfPfi --------------------------
	.section	.nv.constant0._Z17reduce_sum_kernelILi256EEvPKfPfi,"a",@progbits
	.sectionflags	@""
	.align	4
.nv.constant0._Z17reduce_sum_kernelILi256EEvPKfPfi:
	.zero		916


//--------------------- SYMBOLS --------------------------

	.type		.nv.reservedSmem.offset0,@object
	.size		.nv.reservedSmem.offset0,0x4
	.type		.nv.reservedSmem.cap,@object
	.size		.nv.reservedSmem.cap,0x4
